//
// Generated by NVIDIA NVVM Compiler
//
// Compiler Build ID: CL-36424714
// Cuda compilation tools, release 13.0, V13.0.88
// Based on NVVM 20.0.0
//

.version 9.0
.target sm_100
.address_size 64

	// .globl	_Z15histogramKernelPKcPjjiii
.extern .shared .align 16 .b8 s_hist[];

.visible .entry _Z15histogramKernelPKcPjjiii(
	.param .u64 .ptr .align 1 _Z15histogramKernelPKcPjjiii_param_0,
	.param .u64 .ptr .align 1 _Z15histogramKernelPKcPjjiii_param_1,
	.param .u32 _Z15histogramKernelPKcPjjiii_param_2,
	.param .u32 _Z15histogramKernelPKcPjjiii_param_3,
	.param .u32 _Z15histogramKernelPKcPjjiii_param_4,
	.param .u32 _Z15histogramKernelPKcPjjiii_param_5
)
{
	.reg .pred 	%p<31>;
	.reg .b32 	%r<84>;
	.reg .b64 	%rd<12>;

	ld.param.u64 	%rd6, [_Z15histogramKernelPKcPjjiii_param_0];
	ld.param.u64 	%rd5, [_Z15histogramKernelPKcPjjiii_param_1];
	ld.param.u32 	%r34, [_Z15histogramKernelPKcPjjiii_param_2];
	ld.param.u32 	%r35, [_Z15histogramKernelPKcPjjiii_param_3];
	ld.param.u32 	%r36, [_Z15histogramKernelPKcPjjiii_param_4];
	ld.param.u32 	%r37, [_Z15histogramKernelPKcPjjiii_param_5];
	cvta.to.global.u64 	%rd1, %rd6;
	sub.s32 	%r1, %r36, %r35;
	mov.u32 	%r83, %tid.x;
	setp.gt.s32 	%p1, %r83, %r1;
	@%p1 bra 	$L__BB0_3;
	mov.u32 	%r3, %ntid.x;
	mov.u32 	%r76, %r83;
$L__BB0_2:
	shl.b32 	%r38, %r76, 2;
	mov.u32 	%r39, s_hist;
	add.s32 	%r40, %r39, %r38;
	mov.b32 	%r41, 0;
	st.shared.u32 	[%r40], %r41;
	add.s32 	%r76, %r76, %r3;
	setp.le.s32 	%p2, %r76, %r1;
	@%p2 bra 	$L__BB0_2;
$L__BB0_3:
	bar.sync 	0;
	mov.u32 	%r42, %ctaid.x;
	mov.u32 	%r6, %ntid.x;
	mad.lo.s32 	%r43, %r42, %r6, %r83;
	mul.lo.s32 	%r7, %r37, %r43;
	setp.lt.s32 	%p3, %r37, 1;
	@%p3 bra 	$L__BB0_25;
	and.b32  	%r8, %r37, 3;
	setp.lt.u32 	%p4, %r37, 4;
	mov.b32 	%r80, 0;
	@%p4 bra 	$L__BB0_19;
	and.b32  	%r80, %r37, 2147483644;
	neg.s32 	%r79, %r80;
	add.s32 	%r78, %r7, 3;
	add.s64 	%rd2, %rd1, 1;
	mov.u32 	%r77, %r7;
$L__BB0_6:
	cvt.s64.s32 	%rd7, %r77;
	add.s64 	%rd3, %rd2, %rd7;
	add.s32 	%r15, %r78, -2;
	add.s32 	%r45, %r78, -3;
	setp.ge.u32 	%p5, %r45, %r34;
	@%p5 bra 	$L__BB0_9;
	ld.global.u8 	%r16, [%rd3+-1];
	setp.lt.s32 	%p6, %r16, %r35;
	setp.lt.s32 	%p7, %r36, %r16;
	or.pred  	%p8, %p6, %p7;
	@%p8 bra 	$L__BB0_9;
	sub.s32 	%r46, %r16, %r35;
	shl.b32 	%r47, %r46, 2;
	mov.u32 	%r48, s_hist;
	add.s32 	%r49, %r48, %r47;
	atom.shared.add.u32 	%r50, [%r49], 1;
$L__BB0_9:
	setp.ge.u32 	%p9, %r15, %r34;
	@%p9 bra 	$L__BB0_12;
	ld.global.u8 	%r17, [%rd3];
	setp.lt.s32 	%p10, %r17, %r35;
	setp.lt.s32 	%p11, %r36, %r17;
	or.pred  	%p12, %p10, %p11;
	@%p12 bra 	$L__BB0_12;
	sub.s32 	%r51, %r17, %r35;
	shl.b32 	%r52, %r51, 2;
	mov.u32 	%r53, s_hist;
	add.s32 	%r54, %r53, %r52;
	atom.shared.add.u32 	%r55, [%r54], 1;
$L__BB0_12:
	add.s32 	%r56, %r15, 1;
	setp.ge.u32 	%p13, %r56, %r34;
	@%p13 bra 	$L__BB0_15;
	ld.global.u8 	%r18, [%rd3+1];
	setp.lt.s32 	%p14, %r18, %r35;
	setp.lt.s32 	%p15, %r36, %r18;
	or.pred  	%p16, %p14, %p15;
	@%p16 bra 	$L__BB0_15;
	sub.s32 	%r57, %r18, %r35;
	shl.b32 	%r58, %r57, 2;
	mov.u32 	%r59, s_hist;
	add.s32 	%r60, %r59, %r58;
	atom.shared.add.u32 	%r61, [%r60], 1;
$L__BB0_15:
	setp.ge.u32 	%p17, %r78, %r34;
	@%p17 bra 	$L__BB0_18;
	ld.global.u8 	%r19, [%rd3+2];
	setp.lt.s32 	%p18, %r19, %r35;
	setp.lt.s32 	%p19, %r36, %r19;
	or.pred  	%p20, %p18, %p19;
	@%p20 bra 	$L__BB0_18;
	sub.s32 	%r62, %r19, %r35;
	shl.b32 	%r63, %r62, 2;
	mov.u32 	%r64, s_hist;
	add.s32 	%r65, %r64, %r63;
	atom.shared.add.u32 	%r66, [%r65], 1;
$L__BB0_18:
	add.s32 	%r79, %r79, 4;
	add.s32 	%r78, %r78, 4;
	add.s32 	%r77, %r77, 4;
	setp.ne.s32 	%p21, %r79, 0;
	@%p21 bra 	$L__BB0_6;
$L__BB0_19:
	setp.eq.s32 	%p22, %r8, 0;
	@%p22 bra 	$L__BB0_25;
	add.s32 	%r82, %r80, %r7;
	neg.s32 	%r81, %r8;
$L__BB0_21:
	.pragma "nounroll";
	setp.ge.u32 	%p23, %r82, %r34;
	@%p23 bra 	$L__BB0_24;
	cvt.s64.s32 	%rd8, %r82;
	add.s64 	%rd9, %rd1, %rd8;
	ld.global.u8 	%r28, [%rd9];
	setp.lt.s32 	%p24, %r28, %r35;
	setp.lt.s32 	%p25, %r36, %r28;
	or.pred  	%p26, %p24, %p25;
	@%p26 bra 	$L__BB0_24;
	sub.s32 	%r67, %r28, %r35;
	shl.b32 	%r68, %r67, 2;
	mov.u32 	%r69, s_hist;
	add.s32 	%r70, %r69, %r68;
	atom.shared.add.u32 	%r71, [%r70], 1;
$L__BB0_24:
	add.s32 	%r82, %r82, 1;
	add.s32 	%r81, %r81, 1;
	setp.ne.s32 	%p27, %r81, 0;
	@%p27 bra 	$L__BB0_21;
$L__BB0_25:
	setp.gt.s32 	%p28, %r83, %r1;
	bar.sync 	0;
	@%p28 bra 	$L__BB0_30;
	cvta.to.global.u64 	%rd4, %rd5;
	mov.u32 	%r73, s_hist;
$L__BB0_27:
	shl.b32 	%r72, %r83, 2;
	add.s32 	%r74, %r73, %r72;
	ld.shared.u32 	%r32, [%r74];
	setp.eq.s32 	%p29, %r32, 0;
	@%p29 bra 	$L__BB0_29;
	mul.wide.s32 	%rd10, %r83, 4;
	add.s64 	%rd11, %rd4, %rd10;
	atom.global.add.u32 	%r75, [%rd11], %r32;
$L__BB0_29:
	add.s32 	%r83, %r83, %r6;
	setp.le.s32 	%p30, %r83, %r1;
	@%p30 bra 	$L__BB0_27;
$L__BB0_30:
	ret;

}


// ===== COMPILED SASS (sm_100) =====

	.target	sm_100

	.elftype	@"ET_EXEC"


//--------------------- .note.nv.tkinfo           --------------------------
	.section	.note.nv.tkinfo,"",@"SHT_NOTE"
	.sectionflags	@"SHF_NOTE_NV_TKINFO"
	.tkinfo
        /*0018*/ 	.word	0x00000002
        /*0030*/ 	.string	""
        /*0030*/ 	.string	"ptxas"
        /*0030*/ 	.string	"Cuda compilation tools, release 13.0, V13.0.88"
        /*0030*/ 	.string	"Build cuda_13.0.r13.0/compiler.36424714_0"
        /*0030*/ 	.string	"-arch sm_100 -m 64 "



//--------------------- .note.nv.cuinfo           --------------------------
	.section	.note.nv.cuinfo,"",@"SHT_NOTE"
	.sectionflags	@"SHF_NOTE_NV_CUINFO"
        /*0018*/ 	.short	0x0002
        /*001a*/ 	.short	0x0064
        /*001c*/ 	.short	0x0082
	.zero		2


//--------------------- .nv.info                  --------------------------
	.section	.nv.info,"",@"SHT_CUDA_INFO"
	.align	4


	//----- nvinfo : EIATTR_REGCOUNT
	.align		4
        /*0000*/ 	.byte	0x04, 0x2f
        /*0002*/ 	.short	(.L_1 - .L_0)
	.align		4
.L_0:
        /*0004*/ 	.word	index@(_Z15histogramKernelPKcPjjiii)
        /*0008*/ 	.word	0x0000000b


	//----- nvinfo : EIATTR_FRAME_SIZE
	.align		4
.L_1:
        /*000c*/ 	.byte	0x04, 0x11
        /*000e*/ 	.short	(.L_3 - .L_2)
	.align		4
.L_2:
        /*0010*/ 	.word	index@(_Z15histogramKernelPKcPjjiii)
        /*0014*/ 	.word	0x00000000


	//----- nvinfo : EIATTR_MIN_STACK_SIZE
	.align		4
.L_3:
        /*0018*/ 	.byte	0x04, 0x12
        /*001a*/ 	.short	(.L_5 - .L_4)
	.align		4
.L_4:
        /*001c*/ 	.word	index@(_Z15histogramKernelPKcPjjiii)
        /*0020*/ 	.word	0x00000000
.L_5:


//--------------------- .nv.compat                --------------------------
	.section	.nv.compat,"",@"SHT_CUDA_COMPAT_INFO"
	.align	4
        /*0000*/ 	.byte	0x02, 0x09, 0x00, 0x00, 0x02, 0x02, 0x01, 0x00, 0x02, 0x05, 0x05, 0x00, 0x03, 0x07, 0x01, 0x01
        /*0010*/ 	.byte	0x02, 0x03, 0x00, 0x00, 0x02, 0x06, 0x01, 0x00, 0x04, 0x0b, 0x08, 0x00, 0x09, 0x00, 0x00, 0x00
        /*0020*/ 	.byte	0x00, 0x00, 0x00, 0x00


//--------------------- .nv.info._Z15histogramKernelPKcPjjiii --------------------------
	.section	.nv.info._Z15histogramKernelPKcPjjiii,"",@"SHT_CUDA_INFO"
	.sectionflags	@""
	.align	4


	//----- nvinfo : EIATTR_CUDA_API_VERSION
	.align		4
        /*0000*/ 	.byte	0x04, 0x37
        /*0002*/ 	.short	(.L_7 - .L_6)
.L_6:
        /*0004*/ 	.word	0x00000082


	//----- nvinfo : EIATTR_KPARAM_INFO
	.align		4
.L_7:
        /*0008*/ 	.byte	0x04, 0x17
        /*000a*/ 	.short	(.L_9 - .L_8)
.L_8:
        /*000c*/ 	.word	0x00000000
        /*0010*/ 	.short	0x0005
        /*0012*/ 	.short	0x001c
        /*0014*/ 	.byte	0x00, 0xf0, 0x11, 0x00


	//----- nvinfo : EIATTR_KPARAM_INFO
	.align		4
.L_9:
        /*0018*/ 	.byte	0x04, 0x17
        /*001a*/ 	.short	(.L_11 - .L_10)
.L_10:
        /*001c*/ 	.word	0x00000000
        /*0020*/ 	.short	0x0004
        /*0022*/ 	.short	0x0018
        /*0024*/ 	.byte	0x00, 0xf0, 0x11, 0x00


	//----- nvinfo : EIATTR_KPARAM_INFO
	.align		4
.L_11:
        /*0028*/ 	.byte	0x04, 0x17
        /*002a*/ 	.short	(.L_13 - .L_12)
.L_12:
        /*002c*/ 	.word	0x00000000
        /*0030*/ 	.short	0x0003
        /*0032*/ 	.short	0x0014
        /*0034*/ 	.byte	0x00, 0xf0, 0x11, 0x00


	//----- nvinfo : EIATTR_KPARAM_INFO
	.align		4
.L_13:
        /*0038*/ 	.byte	0x04, 0x17
        /*003a*/ 	.short	(.L_15 - .L_14)
.L_14:
        /*003c*/ 	.word	0x00000000
        /*0040*/ 	.short	0x0002
        /*0042*/ 	.short	0x0010
        /*0044*/ 	.byte	0x00, 0xf0, 0x11, 0x00


	//----- nvinfo : EIATTR_KPARAM_INFO
	.align		4
.L_15:
        /*0048*/ 	.byte	0x04, 0x17
        /*004a*/ 	.short	(.L_17 - .L_16)
.L_16:
        /*004c*/ 	.word	0x00000000
        /*0050*/ 	.short	0x0001
        /*0052*/ 	.short	0x0008
        /*0054*/ 	.byte	0x00, 0xf5, 0x21, 0x00


	//----- nvinfo : EIATTR_KPARAM_INFO
	.align		4
.L_17:
        /*0058*/ 	.byte	0x04, 0x17
        /*005a*/ 	.short	(.L_19 - .L_18)
.L_18:
        /*005c*/ 	.word	0x00000000
        /*0060*/ 	.short	0x0000
        /*0062*/ 	.short	0x0000
        /*0064*/ 	.byte	0x00, 0xf5, 0x21, 0x00


	//----- nvinfo : EIATTR_SPARSE_MMA_MASK
	.align		4
.L_19:
        /*0068*/ 	.byte	0x03, 0x50
        /*006a*/ 	.short	0x0000


	//----- nvinfo : EIATTR_MAXREG_COUNT
	.align		4
        /*006c*/ 	.byte	0x03, 0x1b
        /*006e*/ 	.short	0x00ff


	//----- nvinfo : EIATTR_NUM_BARRIERS
	.align		4
        /*0070*/ 	.byte	0x02, 0x4c
        /*0072*/ 	.byte	0x01
	.zero		1


	//----- nvinfo : EIATTR_MERCURY_ISA_VERSION
	.align		4
        /*0074*/ 	.byte	0x03, 0x5f
        /*0076*/ 	.short	0x0101


	//----- nvinfo : EIATTR_VRC_CTA_INIT_COUNT
	.align		4
        /*0078*/ 	.byte	0x02, 0x4a
	.zero		1
	.zero		1


	//----- nvinfo : EIATTR_EXIT_INSTR_OFFSETS
	.align		4
        /*007c*/ 	.byte	0x04, 0x1c
        /*007e*/ 	.short	(.L_21 - .L_20)


	//   ....[0]....
.L_20:
        /*0080*/ 	.word	0x00000880


	//   ....[1]....
        /*0084*/ 	.word	0x00000980


	//----- nvinfo : EIATTR_CRS_STACK_SIZE
	.align		4
.L_21:
        /*0088*/ 	.byte	0x04, 0x1e
        /*008a*/ 	.short	(.L_23 - .L_22)
.L_22:
        /*008c*/ 	.word	0x00000000


	//----- nvinfo : EIATTR_CBANK_PARAM_SIZE
	.align		4
.L_23:
        /*0090*/ 	.byte	0x03, 0x19
        /*0092*/ 	.short	0x0020


	//----- nvinfo : EIATTR_PARAM_CBANK
	.align		4
        /*0094*/ 	.byte	0x04, 0x0a
        /*0096*/ 	.short	(.L_25 - .L_24)
	.align		4
.L_24:
        /*0098*/ 	.word	index@(.nv.constant0._Z15histogramKernelPKcPjjiii)
        /*009c*/ 	.short	0x0380
        /*009e*/ 	.short	0x0020


	//----- nvinfo : EIATTR_SW_WAR
	.align		4
.L_25:
        /*00a0*/ 	.byte	0x04, 0x36
        /*00a2*/ 	.short	(.L_27 - .L_26)
.L_26:
        /*00a4*/ 	.word	0x00000008
.L_27:


//--------------------- .nv.callgraph             --------------------------
	.section	.nv.callgraph,"",@"SHT_CUDA_CALLGRAPH"
	.align	4
	.sectionentsize	8
	.align		4
        /*0000*/ 	.word	0x00000000
	.align		4
        /*0004*/ 	.word	0xffffffff
	.align		4
        /*0008*/ 	.word	0x00000000
	.align		4
        /*000c*/ 	.word	0xfffffffe
	.align		4
        /*0010*/ 	.word	0x00000000
	.align		4
        /*0014*/ 	.word	0xfffffffd
	.align		4
        /*0018*/ 	.word	0x00000000
	.align		4
        /*001c*/ 	.word	0xfffffffc


//--------------------- .text._Z15histogramKernelPKcPjjiii --------------------------
	.section	.text._Z15histogramKernelPKcPjjiii,"ax",@progbits
	.align	128
        .global         _Z15histogramKernelPKcPjjiii
        .type           _Z15histogramKernelPKcPjjiii,@function
        .size           _Z15histogramKernelPKcPjjiii,(.L_x_21 - _Z15histogramKernelPKcPjjiii)
        .other          _Z15histogramKernelPKcPjjiii,@"STO_CUDA_ENTRY STV_DEFAULT"
_Z15histogramKernelPKcPjjiii:
.text._Z15histogramKernelPKcPjjiii:
[----:B------:R-:W-:Y:S01]  /*0000*/  LDC R1, c[0x0][0x37c] ;  /* 0x0000df00ff017b82 */ /* 0x000fe20000000800 */
[----:B------:R-:W0:Y:S01]  /*0010*/  S2R R0, SR_TID.X ;  /* 0x0000000000007919 */ /* 0x000e220000002100 */
[----:B------:R-:W1:Y:S01]  /*0020*/  LDCU UR5, c[0x0][0x398] ;  /* 0x00007300ff0577ac */ /* 0x000e620008000800 */
[----:B------:R-:W-:Y:S01]  /*0030*/  BSSY.RECONVERGENT B0, `(.L_x_0) ;  /* 0x000000f000007945 */ /* 0x000fe20003800200 */
[----:B------:R-:W1:Y:S02]  /*0040*/  LDCU UR4, c[0x0][0x394] ;  /* 0x00007280ff0477ac */ /* 0x000e640008000800 */
[----:B-1----:R-:W-:-:S06]  /*0050*/  UIADD3 UR5, UPT, UPT, UR5, -UR4, URZ ;  /* 0x8000000405057290 */ /* 0x002fcc000fffe0ff */
[----:B0-----:R-:W-:-:S13]  /*0060*/  ISETP.GT.AND P0, PT, R0, UR5, PT ;  /* 0x0000000500007c0c */ /* 0x001fda000bf04270 */
[----:B------:R-:W-:Y:S05]  /*0070*/  @P0 BRA `(.L_x_1) ;  /* 0x0000000000280947 */ /* 0x000fea0003800000 */
[----:B------:R-:W0:Y:S01]  /*0080*/  S2R R4, SR_CgaCtaId ;  /* 0x0000000000047919 */ /* 0x000e220000008800 */
[----:B------:R-:W1:Y:S01]  /*0090*/  LDC R5, c[0x0][0x360] ;  /* 0x0000d800ff057b82 */ /* 0x000e620000000800 */
[----:B------:R-:W-:Y:S01]  /*00a0*/  MOV R3, 0x400 ;  /* 0x0000040000037802 */ /* 0x000fe20000000f00 */
[----:B------:R-:W-:-:S03]  /*00b0*/  IMAD.MOV.U32 R2, RZ, RZ, R0 ;  /* 0x000000ffff027224 */ /* 0x000fc600078e0000 */
[----:B0-----:R-:W-:-:S07]  /*00c0*/  LEA R3, R4, R3, 0x18 ;  /* 0x0000000304037211 */ /* 0x001fce00078ec0ff */
.L_x_2:
[----:B------:R-:W-:Y:S02]  /*00d0*/  IMAD R4, R2, 0x4, R3 ;  /* 0x0000000402047824 */ /* 0x000fe400078e0203 */
[----:B-1----:R-:W-:-:S03]  /*00e0*/  IMAD.IADD R2, R5, 0x1, R2 ;  /* 0x0000000105027824 */ /* 0x002fc600078e0202 */
[----:B------:R0:W-:Y:S02]  /*00f0*/  STS [R4], RZ ;  /* 0x000000ff04007388 */ /* 0x0001e40000000800 */
[----:B------:R-:W-:-:S13]  /*0100*/  ISETP.GT.AND P0, PT, R2, UR5, PT ;  /* 0x0000000502007c0c */ /* 0x000fda000bf04270 */
[----:B0-----:R-:W-:Y:S05]  /*0110*/  @!P0 BRA `(.L_x_2) ;  /* 0xfffffffc00ec8947 */ /* 0x001fea000383ffff */
.L_x_1:
[----:B------:R-:W-:Y:S05]  /*0120*/  BSYNC.RECONVERGENT B0 ;  /* 0x0000000000007941 */ /* 0x000fea0003800200 */
.L_x_0:
[----:B------:R-:W0:Y:S01]  /*0130*/  LDCU UR6, c[0x0][0x39c] ;  /* 0x00007380ff0677ac */ /* 0x000e220008000800 */
[----:B------:R-:W1:Y:S01]  /*0140*/  LDCU.64 UR10, c[0x0][0x358] ;  /* 0x00006b00ff0a77ac */ /* 0x000e620008000a00 */
[----:B------:R-:W2:Y:S01]  /*0150*/  LDCU UR12, c[0x0][0x360] ;  /* 0x00006c00ff0c77ac */ /* 0x000ea20008000800 */
[----:B0-----:R-:W-:Y:S01]  /*0160*/  UISETP.GE.AND UP0, UPT, UR6, 0x1, UPT ;  /* 0x000000010600788c */ /* 0x001fe2000bf06270 */
[----:B------:R-:W-:Y:S08]  /*0170*/  BAR.SYNC.DEFER_BLOCKING 0x0 ;  /* 0x0000000000007b1d */ /* 0x000ff00000010000 */
[----:B-12---:R-:W-:Y:S05]  /*0180*/  BRA.U !UP0, `(.L_x_3) ;  /* 0x0000000508b47547 */ /* 0x006fea000b800000 */
[----:B------:R-:W0:Y:S01]  /*0190*/  S2R R3, SR_CTAID.X ;  /* 0x0000000000037919 */ /* 0x000e220000002500 */
[----:B------:R-:W-:Y:S02]  /*01a0*/  UISETP.GE.U32.AND UP0, UPT, UR6, 0x4, UPT ;  /* 0x000000040600788c */ /* 0x000fe4000bf06070 */
[----:B------:R-:W-:Y:S01]  /*01b0*/  ULOP3.LUT UR8, UR6, 0x3, URZ, 0xc0, !UPT ;  /* 0x0000000306087892 */ /* 0x000fe2000f8ec0ff */
[----:B------:R-:W-:Y:S01]  /*01c0*/  UMOV UR4, URZ ;  /* 0x000000ff00047c82 */ /* 0x000fe20008000000 */
[----:B0-----:R-:W-:-:S04]  /*01d0*/  IMAD R2, R3, UR12, R0 ;  /* 0x0000000c03027c24 */ /* 0x001fc8000f8e0200 */
[----:B------:R-:W-:Y:S01]  /*01e0*/  IMAD R6, R2, UR6, RZ ;  /* 0x0000000602067c24 */ /* 0x000fe2000f8e02ff */
[----:B------:R-:W-:Y:S06]  /*01f0*/  BRA.U !UP0, `(.L_x_4) ;  /* 0x0000000508287547 */ /* 0x000fec000b800000 */
[----:B------:R-:W0:Y:S01]  /*0200*/  LDC R8, c[0x0][0x394] ;  /* 0x0000e500ff087b82 */ /* 0x000e220000000800 */
[----:B------:R-:W-:Y:S01]  /*0210*/  ULOP3.LUT UR4, UR6, 0x7ffffffc, URZ, 0xc0, !UPT ;  /* 0x7ffffffc06047892 */ /* 0x000fe2000f8ec0ff */
[----:B------:R-:W-:Y:S01]  /*0220*/  VIADD R7, R6, 0x3 ;  /* 0x0000000306077836 */ /* 0x000fe20000000000 */
[----:B------:R-:W1:Y:S01]  /*0230*/  LDCU UR16, c[0x0][0x398] ;  /* 0x00007300ff1077ac */ /* 0x000e620008000800 */
[----:B------:R-:W-:Y:S01]  /*0240*/  IMAD.MOV.U32 R4, RZ, RZ, R6 ;  /* 0x000000ffff047224 */ /* 0x000fe200078e0006 */
[----:B------:R-:W2:Y:S01]  /*0250*/  LDCU UR13, c[0x0][0x390] ;  /* 0x00007200ff0d77ac */ /* 0x000ea20008000800 */
[----:B------:R-:W3:Y:S01]  /*0260*/  LDCU.64 UR14, c[0x0][0x380] ;  /* 0x00007000ff0e77ac */ /* 0x000ee20008000a00 */
[----:B------:R-:W-:-:S12]  /*0270*/  UIADD3 UR9, UPT, UPT, -UR4, URZ, URZ ;  /* 0x000000ff04097290 */ /* 0x000fd8000fffe1ff */
.L_x_13:
[C---:B----4-:R-:W-:Y:S01]  /*0280*/  VIADD R2, R7.reuse, 0xfffffffd ;  /* 0xfffffffd07027836 */ /* 0x050fe20000000000 */
[----:B------:R-:W-:Y:S01]  /*0290*/  UIADD3 UR9, UPT, UPT, UR9, 0x4, URZ ;  /* 0x0000000409097890 */ /* 0x000fe2000fffe0ff */
[C---:B------:R-:W-:Y:S01]  /*02a0*/  VIADD R3, R7.reuse, 0xffffffff ;  /* 0xffffffff07037836 */ /* 0x040fe20000000000 */
[----:B------:R-:W-:Y:S01]  /*02b0*/  BSSY.RECONVERGENT B0, `(.L_x_5) ;  /* 0x0000014000007945 */ /* 0x000fe20003800200 */
[----:B-123--:R-:W-:Y:S01]  /*02c0*/  VIADD R5, R7, 0xfffffffe ;  /* 0xfffffffe07057836 */ /* 0x00efe20000000000 */
[----:B--2---:R-:W-:Y:S01]  /*02d0*/  ISETP.GE.U32.AND P0, PT, R2, UR13, PT ;  /* 0x0000000d02007c0c */ /* 0x004fe2000bf06070 */
[----:B------:R-:W-:Y:S01]  /*02e0*/  UISETP.NE.AND UP0, UPT, UR9, URZ, UPT ;  /* 0x000000ff0900728c */ /* 0x000fe2000bf05270 */
[----:B---3--:R-:W-:Y:S02]  /*02f0*/  IADD3.X R2, P4, PT, R4, UR14, RZ, PT, !PT ;  /* 0x0000000e04027c10 */ /* 0x008fe4000bf9e4ff */
[----:B------:R-:W-:Y:S02]  /*0300*/  ISETP.GE.U32.AND P1, PT, R3, UR13, PT ;  /* 0x0000000d03007c0c */ /* 0x000fe4000bf26070 */
[----:B------:R-:W-:-:S02]  /*0310*/  ISETP.GE.U32.AND P3, PT, R5, UR13, PT ;  /* 0x0000000d05007c0c */ /* 0x000fc4000bf66070 */
[----:B------:R-:W-:Y:S02]  /*0320*/  ISETP.GE.U32.AND P2, PT, R7, UR13, PT ;  /* 0x0000000d07007c0c */ /* 0x000fe4000bf46070 */
[----:B------:R-:W-:-:S03]  /*0330*/  LEA.HI.X.SX32 R3, R4, UR15, 0x1, P4 ;  /* 0x0000000f04037c11 */ /* 0x000fc6000a0f0eff */
[----:B------:R-:W-:Y:S08]  /*0340*/  @P0 BRA `(.L_x_6) ;  /* 0x0000000000280947 */ /* 0x000ff00003800000 */
[----:B------:R-:W1:Y:S02]  /*0350*/  LDG.E.U8 R5, desc[UR10][R2.64+-0x1] ;  /* 0xffffff0a02057981 */ /* 0x000e64000c1e1100 */
[----:B-1----:R-:W-:-:S04]  /*0360*/  ISETP.GT.AND P0, PT, R5, UR16, PT ;  /* 0x0000001005007c0c */ /* 0x002fc8000bf04270 */
[----:B0-----:R-:W-:-:S13]  /*0370*/  ISETP.LT.OR P0, PT, R5, R8, P0 ;  /* 0x000000080500720c */ /* 0x001fda0000701670 */
[----:B------:R-:W-:Y:S05]  /*0380*/  @P0 BRA `(.L_x_6) ;  /* 0x0000000000180947 */ /* 0x000fea0003800000 */
[----:B------:R-:W0:Y:S01]  /*0390*/  S2UR UR7, SR_CgaCtaId ;  /* 0x00000000000779c3 */ /* 0x000e220000008800 */
[----:B------:R-:W-:Y:S01]  /*03a0*/  UMOV UR6, 0x400 ;  /* 0x0000040000067882 */ /* 0x000fe20000000000 */
[----:B------:R-:W-:Y:S01]  /*03b0*/  IMAD.IADD R5, R5, 0x1, -R8 ;  /* 0x0000000105057824 */ /* 0x000fe200078e0a08 */
[----:B0-----:R-:W-:-:S06]  /*03c0*/  ULEA UR6, UR7, UR6, 0x18 ;  /* 0x0000000607067291 */ /* 0x001fcc000f8ec0ff */
[----:B------:R-:W-:-:S05]  /*03d0*/  LEA R5, R5, UR6, 0x2 ;  /* 0x0000000605057c11 */ /* 0x000fca000f8e10ff */
[----:B------:R2:W-:Y:S02]  /*03e0*/  ATOMS.POPC.INC.32 RZ, [R5+URZ] ;  /* 0x0000000005ff7f8c */ /* 0x0005e4000d8000ff */
.L_x_6:
[----:B-1----:R-:W-:Y:S05]  /*03f0*/  BSYNC.RECONVERGENT B0 ;  /* 0x0000000000007941 */ /* 0x002fea0003800200 */
.L_x_5:
[----:B------:R-:W-:Y:S04]  /*0400*/  BSSY.RECONVERGENT B0, `(.L_x_7) ;  /* 0x000000c000007945 */ /* 0x000fe80003800200 */
[----:B------:R-:W-:Y:S05]  /*0410*/  @P3 BRA `(.L_x_8) ;  /* 0x0000000000283947 */ /* 0x000fea0003800000 */
[----:B--2---:R-:W2:Y:S02]  /*0420*/  LDG.E.U8 R5, desc[UR10][R2.64] ;  /* 0x0000000a02057981 */ /* 0x004ea4000c1e1100 */
[----:B--2---:R-:W-:-:S04]  /*0430*/  ISETP.GT.AND P0, PT, R5, UR16, PT ;  /* 0x0000001005007c0c */ /* 0x004fc8000bf04270 */
        /* <DEDUP_REMOVED lines=8> */
.L_x_8:
[----:B------:R-:W-:Y:S05]  /*04c0*/  BSYNC.RECONVERGENT B0 ;  /* 0x0000000000007941 */ /* 0x000fea0003800200 */
.L_x_7:
[----:B------:R-:W-:Y:S04]  /*04d0*/  BSSY.RECONVERGENT B0, `(.L_x_9) ;  /* 0x000000c000007945 */ /* 0x000fe80003800200 */
[----:B------:R-:W-:Y:S05]  /*04e0*/  @P1 BRA `(.L_x_10) ;  /* 0x0000000000281947 */ /* 0x000fea0003800000 */
[----:B-12---:R-:W2:Y:S02]  /*04f0*/  LDG.E.U8 R5, desc[UR10][R2.64+0x1] ;  /* 0x0000010a02057981 */ /* 0x006ea4000c1e1100 */
        /* <DEDUP_REMOVED lines=9> */
.L_x_10:
[----:B------:R-:W-:Y:S05]  /*0590*/  BSYNC.RECONVERGENT B0 ;  /* 0x0000000000007941 */ /* 0x000fea0003800200 */
.L_x_9:
[----:B------:R-:W-:Y:S04]  /*05a0*/  BSSY.RECONVERGENT B0, `(.L_x_11) ;  /* 0x000000c000007945 */ /* 0x000fe80003800200 */
[----:B------:R-:W-:Y:S05]  /*05b0*/  @P2 BRA `(.L_x_12) ;  /* 0x0000000000282947 */ /* 0x000fea0003800000 */
[----:B------:R-:W4:Y:S02]  /*05c0*/  LDG.E.U8 R2, desc[UR10][R2.64+0x2] ;  /* 0x0000020a02027981 */ /* 0x000f24000c1e1100 */
[----:B----4-:R-:W-:-:S04]  /*05d0*/  ISETP.GT.AND P0, PT, R2, UR16, PT ;  /* 0x0000001002007c0c */ /* 0x010fc8000bf04270 */
        /* <DEDUP_REMOVED lines=8> */
.L_x_12:
[----:B------:R-:W-:Y:S05]  /*0660*/  BSYNC.RECONVERGENT B0 ;  /* 0x0000000000007941 */ /* 0x000fea0003800200 */
.L_x_11:
[----:B------:R-:W-:Y:S02]  /*0670*/  VIADD R7, R7, 0x4 ;  /* 0x0000000407077836 */ /* 0x000fe40000000000 */
[----:B------:R-:W-:Y:S01]  /*0680*/  VIADD R4, R4, 0x4 ;  /* 0x0000000404047836 */ /* 0x000fe20000000000 */
[----:B------:R-:W-:Y:S06]  /*0690*/  BRA.U UP0, `(.L_x_13) ;  /* 0xfffffff900f87547 */ /* 0x000fec000b83ffff */
.L_x_4:
[----:B------:R-:W-:-:S09]  /*06a0*/  UISETP.NE.AND UP0, UPT, UR8, URZ, UPT ;  /* 0x000000ff0800728c */ /* 0x000fd2000bf05270 */
[----:B------:R-:W-:Y:S05]  /*06b0*/  BRA.U !UP0, `(.L_x_3) ;  /* 0x0000000108687547 */ /* 0x000fea000b800000 */
[----:B-123--:R-:W1:Y:S01]  /*06c0*/  LDC R5, c[0x0][0x394] ;  /* 0x0000e500ff057b82 */ /* 0x00ee620000000800 */
[----:B------:R-:W-:Y:S01]  /*06d0*/  VIADD R4, R6, UR4 ;  /* 0x0000000406047c36 */ /* 0x000fe20008000000 */
[----:B------:R-:W2:Y:S01]  /*06e0*/  LDCU UR13, c[0x0][0x390] ;  /* 0x00007200ff0d77ac */ /* 0x000ea20008000800 */
[----:B------:R-:W3:Y:S01]  /*06f0*/  LDCU UR16, c[0x0][0x398] ;  /* 0x00007300ff1077ac */ /* 0x000ee20008000800 */
[----:B------:R-:W0:Y:S01]  /*0700*/  LDCU.64 UR14, c[0x0][0x380] ;  /* 0x00007000ff0e77ac */ /* 0x000e220008000a00 */
[----:B------:R-:W-:-:S12]  /*0710*/  UIADD3 UR9, UPT, UPT, -UR8, URZ, URZ ;  /* 0x000000ff08097290 */ /* 0x000fd8000fffe1ff */
.L_x_16:
[----:B--2---:R-:W-:Y:S01]  /*0720*/  ISETP.GE.U32.AND P0, PT, R4, UR13, PT ;  /* 0x0000000d04007c0c */ /* 0x004fe2000bf06070 */
[----:B------:R-:W-:Y:S01]  /*0730*/  UIADD3 UR9, UPT, UPT, UR9, 0x1, URZ ;  /* 0x0000000109097890 */ /* 0x000fe2000fffe0ff */
[----:B------:R-:W-:Y:S03]  /*0740*/  BSSY.RECONVERGENT B0, `(.L_x_14) ;  /* 0x000000f000007945 */ /* 0x000fe60003800200 */
[----:B------:R-:W-:-:S08]  /*0750*/  UISETP.NE.AND UP0, UPT, UR9, URZ, UPT ;  /* 0x000000ff0900728c */ /* 0x000fd0000bf05270 */
[----:B------:R-:W-:Y:S05]  /*0760*/  @P0 BRA `(.L_x_15) ;  /* 0x0000000000300947 */ /* 0x000fea0003800000 */
[----:B0---4-:R-:W-:-:S04]  /*0770*/  IADD3 R2, P0, PT, R4, UR14, RZ ;  /* 0x0000000e04027c10 */ /* 0x011fc8000ff1e0ff */
[----:B------:R-:W-:-:S05]  /*0780*/  LEA.HI.X.SX32 R3, R4, UR15, 0x1, P0 ;  /* 0x0000000f04037c11 */ /* 0x000fca00080f0eff */
[----:B------:R-:W3:Y:S02]  /*0790*/  LDG.E.U8 R2, desc[UR10][R2.64] ;  /* 0x0000000a02027981 */ /* 0x000ee4000c1e1100 */
[----:B---3--:R-:W-:-:S04]  /*07a0*/  ISETP.GT.AND P0, PT, R2, UR16, PT ;  /* 0x0000001002007c0c */ /* 0x008fc8000bf04270 */
[----:B-1----:R-:W-:-:S13]  /*07b0*/  ISETP.LT.OR P0, PT, R2, R5, P0 ;  /* 0x000000050200720c */ /* 0x002fda0000701670 */
[----:B------:R-:W-:Y:S05]  /*07c0*/  @P0 BRA `(.L_x_15) ;  /* 0x0000000000180947 */ /* 0x000fea0003800000 */
[----:B------:R-:W0:Y:S01]  /*07d0*/  S2UR UR7, SR_CgaCtaId ;  /* 0x00000000000779c3 */ /* 0x000e220000008800 */
[----:B------:R-:W-:Y:S01]  /*07e0*/  UMOV UR6, 0x400 ;  /* 0x0000040000067882 */ /* 0x000fe20000000000 */
[----:B------:R-:W-:Y:S01]  /*07f0*/  IMAD.IADD R2, R2, 0x1, -R5 ;  /* 0x0000000102027824 */ /* 0x000fe200078e0a05 */
[----:B0-----:R-:W-:-:S06]  /*0800*/  ULEA UR6, UR7, UR6, 0x18 ;  /* 0x0000000607067291 */ /* 0x001fcc000f8ec0ff */
[----:B------:R-:W-:-:S05]  /*0810*/  LEA R2, R2, UR6, 0x2 ;  /* 0x0000000602027c11 */ /* 0x000fca000f8e10ff */
[----:B------:R2:W-:Y:S02]  /*0820*/  ATOMS.POPC.INC.32 RZ, [R2+URZ] ;  /* 0x0000000002ff7f8c */ /* 0x0005e4000d8000ff */
.L_x_15:
[----:B0--3--:R-:W-:Y:S05]  /*0830*/  BSYNC.RECONVERGENT B0 ;  /* 0x0000000000007941 */ /* 0x009fea0003800200 */
.L_x_14:
[----:B------:R-:W-:Y:S01]  /*0840*/  VIADD R4, R4, 0x1 ;  /* 0x0000000104047836 */ /* 0x000fe20000000000 */
[----:B------:R-:W-:Y:S06]  /*0850*/  BRA.U UP0, `(.L_x_16) ;  /* 0xfffffffd00b07547 */ /* 0x000fec000b83ffff */
.L_x_3:
[----:B------:R-:W-:Y:S01]  /*0860*/  BAR.SYNC.DEFER_BLOCKING 0x0 ;  /* 0x0000000000007b1d */ /* 0x000fe20000010000 */
[----:B------:R-:W-:-:S13]  /*0870*/  ISETP.GT.AND P0, PT, R0, UR5, PT ;  /* 0x0000000500007c0c */ /* 0x000fda000bf04270 */
[----:B------:R-:W-:Y:S05]  /*0880*/  @P0 EXIT ;  /* 0x000000000000094d */ /* 0x000fea0003800000 */
[----:B------:R-:W5:Y:S01]  /*0890*/  S2UR UR6, SR_CgaCtaId ;  /* 0x00000000000679c3 */ /* 0x000f620000008800 */
[----:B------:R-:W-:-:S07]  /*08a0*/  UMOV UR4, 0x400 ;  /* 0x0000040000047882 */ /* 0x000fce0000000000 */
[----:B-123--:R-:W1:Y:S01]  /*08b0*/  LDC.64 R4, c[0x0][0x388] ;  /* 0x0000e200ff047b82 */ /* 0x00ee620000000a00 */
[----:B-----5:R-:W-:-:S12]  /*08c0*/  ULEA UR4, UR6, UR4, 0x18 ;  /* 0x0000000406047291 */ /* 0x020fd8000f8ec0ff */
.L_x_19:
[----:B--2-4-:R-:W-:Y:S01]  /*08d0*/  LEA R2, R0, UR4, 0x2 ;  /* 0x0000000400027c11 */ /* 0x014fe2000f8e10ff */
[----:B------:R-:W-:Y:S04]  /*08e0*/  BSSY.RECONVERGENT B0, `(.L_x_17) ;  /* 0x0000006000007945 */ /* 0x000fe80003800200 */
[----:B------:R-:W2:Y:S02]  /*08f0*/  LDS R7, [R2] ;  /* 0x0000000002077984 */ /* 0x000ea40000000800 */
[----:B--2---:R-:W-:-:S13]  /*0900*/  ISETP.NE.AND P0, PT, R7, RZ, PT ;  /* 0x000000ff0700720c */ /* 0x004fda0003f05270 */
[----:B------:R-:W-:Y:S05]  /*0910*/  @!P0 BRA `(.L_x_18) ;  /* 0x0000000000088947 */ /* 0x000fea0003800000 */
[----:B-1----:R-:W-:-:S05]  /*0920*/  IMAD.WIDE R2, R0, 0x4, R4 ;  /* 0x0000000400027825 */ /* 0x002fca00078e0204 */
[----:B------:R2:W-:Y:S02]  /*0930*/  REDG.E.ADD.STRONG.GPU desc[UR10][R2.64], R7 ;  /* 0x000000070200798e */ /* 0x0005e4000c12e10a */
.L_x_18:
[----:B------:R-:W-:Y:S05]  /*0940*/  BSYNC.RECONVERGENT B0 ;  /* 0x0000000000007941 */ /* 0x000fea0003800200 */
.L_x_17:
[----:B------:R-:W-:-:S05]  /*0950*/  VIADD R0, R0, UR12 ;  /* 0x0000000c00007c36 */ /* 0x000fca0008000000 */
[----:B------:R-:W-:-:S13]  /*0960*/  ISETP.GT.AND P0, PT, R0, UR5, PT ;  /* 0x0000000500007c0c */ /* 0x000fda000bf04270 */
[----:B------:R-:W-:Y:S05]  /*0970*/  @!P0 BRA `(.L_x_19) ;  /* 0xfffffffc00d48947 */ /* 0x000fea000383ffff */
[----:B------:R-:W-:Y:S05]  /*0980*/  EXIT ;  /* 0x000000000000794d */ /* 0x000fea0003800000 */
.L_x_20:
[----:B------:R-:W-:-:S00]  /*0990*/  BRA `(.L_x_20) ;  /* 0xfffffffc00fc7947 */ /* 0x000fc0000383ffff */
[----:B------:R-:W-:-:S00]  /*09a0*/  NOP ;  /* 0x0000000000007918 */ /* 0x000fc00000000000 */
        /* <DEDUP_REMOVED lines=13> */
.L_x_21:


//--------------------- .nv.shared._Z15histogramKernelPKcPjjiii --------------------------
	.section	.nv.shared._Z15histogramKernelPKcPjjiii,"aw",@nobits
	.sectionflags	@""
	.align	16
	.zero		1024


//--------------------- .nv.shared.reserved.0     --------------------------
	.section	.nv.shared.reserved.0,"aw",@nobits
	.weak		__nv_reservedSMEM_offset_0_alias
	.size		__nv_reservedSMEM_offset_0_alias, 0, 64
	.other		__nv_reservedSMEM_offset_0_alias,@"STO_CUDA_RESERVED_SHARED STV_DEFAULT"
__nv_reservedSMEM_offset_0_alias:
	.zero		0
	.zero		64


//--------------------- .nv.constant0._Z15histogramKernelPKcPjjiii --------------------------
	.section	.nv.constant0._Z15histogramKernelPKcPjjiii,"a",@progbits
	.sectionflags	@""
	.align	4
.nv.constant0._Z15histogramKernelPKcPjjiii:
	.zero		928


//--------------------- SYMBOLS --------------------------

	.type		.nv.reservedSmem.offset0,@object
	.size		.nv.reservedSmem.offset0,0x4
	.type		.nv.reservedSmem.cap,@object
	.size		.nv.reservedSmem.cap,0x4
